	.headerflags	@"EF_CUDA_TEXMODE_UNIFIED EF_CUDA_64BIT_ADDRESS EF_CUDA_ACCELERATORS EF_CUDA_SM90 EF_CUDA_VIRTUAL_SM(EF_CUDA_SM90)"
	.elftype	@"ET_EXEC"


//--------------------- .nv.info                  --------------------------
	.section	.nv.info,"",@"SHT_CUDA_INFO"
	.align	4


	//----- nvinfo : EIATTR_REGCOUNT
	.align		4
        /*0000*/ 	.byte	0x04, 0x2f
        /*0002*/ 	.short	(.L_1 - .L_0)
	.align		4
.L_0:
        /*0004*/ 	.word	index@(triton_poi_fused_cat_27)
        /*0008*/ 	.word	0x0000000a


	//----- nvinfo : EIATTR_MIN_STACK_SIZE
	.align		4
.L_1:
        /*000c*/ 	.byte	0x04, 0x12
        /*000e*/ 	.short	(.L_3 - .L_2)
	.align		4
.L_2:
        /*0010*/ 	.word	index@(triton_poi_fused_cat_27)
        /*0014*/ 	.word	0x00000000


	//----- nvinfo : EIATTR_FRAME_SIZE
	.align		4
.L_3:
        /*0018*/ 	.byte	0x04, 0x11
        /*001a*/ 	.short	(.L_5 - .L_4)
	.align		4
.L_4:
        /*001c*/ 	.word	index@(triton_poi_fused_cat_27)
        /*0020*/ 	.word	0x00000000


	//----- nvinfo : EIATTR_MIN_STACK_SIZE
	.align		4
.L_5:
        /*0024*/ 	.byte	0x04, 0x12
        /*0026*/ 	.short	(.L_7 - .L_6)
	.align		4
.L_6:
        /*0028*/ 	.word	index@(triton_poi_fused_cat_27)
        /*002c*/ 	.word	0x00000000
.L_7:


//--------------------- .nv.info.triton_poi_fused_cat_27 --------------------------
	.section	.nv.info.triton_poi_fused_cat_27,"",@"SHT_CUDA_INFO"
	.sectionflags	@""
	.align	4


	//----- nvinfo : EIATTR_CUDA_API_VERSION
	.align		4
        /*0000*/ 	.byte	0x04, 0x37
        /*0002*/ 	.short	(.L_9 - .L_8)
.L_8:
        /*0004*/ 	.word	0x0000007c


	//----- nvinfo : EIATTR_KPARAM_INFO
	.align		4
.L_9:
        /*0008*/ 	.byte	0x04, 0x17
        /*000a*/ 	.short	(.L_11 - .L_10)
.L_10:
        /*000c*/ 	.word	0x00000000
        /*0010*/ 	.short	0x0002
        /*0012*/ 	.short	0x0010
        /*0014*/ 	.byte	0x00, 0xf0, 0x11, 0x00


	//----- nvinfo : EIATTR_KPARAM_INFO
	.align		4
.L_11:
        /*0018*/ 	.byte	0x04, 0x17
        /*001a*/ 	.short	(.L_13 - .L_12)
.L_12:
        /*001c*/ 	.word	0x00000000
        /*0020*/ 	.short	0x0001
        /*0022*/ 	.short	0x0008
        /*0024*/ 	.byte	0x00, 0xf4, 0x21, 0x00


	//----- nvinfo : EIATTR_KPARAM_INFO
	.align		4
.L_13:
        /*0028*/ 	.byte	0x04, 0x17
        /*002a*/ 	.short	(.L_15 - .L_14)
.L_14:
        /*002c*/ 	.word	0x00000000
        /*0030*/ 	.short	0x0000
        /*0032*/ 	.short	0x0000
        /*0034*/ 	.byte	0x00, 0xf4, 0x21, 0x00


	//----- nvinfo : EIATTR_SPARSE_MMA_MASK
	.align		4
.L_15:
        /*0038*/ 	.byte	0x03, 0x50
        /*003a*/ 	.short	0x0000


	//----- nvinfo : EIATTR_MAXREG_COUNT
	.align		4
        /*003c*/ 	.byte	0x03, 0x1b
        /*003e*/ 	.short	0x00ff


	//----- nvinfo : EIATTR_EXIT_INSTR_OFFSETS
	.align		4
        /*0040*/ 	.byte	0x04, 0x1c
        /*0042*/ 	.short	(.L_17 - .L_16)


	//   ....[0]....
.L_16:
        /*0044*/ 	.word	0x00000130


	//----- nvinfo : EIATTR_REQNTID
	.align		4
.L_17:
        /*0048*/ 	.byte	0x04, 0x10
        /*004a*/ 	.short	(.L_19 - .L_18)
.L_18:
        /*004c*/ 	.word	0x00000080
        /*0050*/ 	.word	0x00000001
        /*0054*/ 	.word	0x00000001


	//----- nvinfo : EIATTR_CBANK_PARAM_SIZE
	.align		4
.L_19:
        /*0058*/ 	.byte	0x03, 0x19
        /*005a*/ 	.short	0x0014


	//----- nvinfo : EIATTR_PARAM_CBANK
	.align		4
        /*005c*/ 	.byte	0x04, 0x0a
        /*005e*/ 	.short	(.L_21 - .L_20)
	.align		4
.L_20:
        /*0060*/ 	.word	index@(.nv.constant0.triton_poi_fused_cat_27)
        /*0064*/ 	.short	0x0210
        /*0066*/ 	.short	0x0014


	//----- nvinfo : EIATTR_SW_WAR
	.align		4
.L_21:
        /*0068*/ 	.byte	0x04, 0x36
        /*006a*/ 	.short	(.L_23 - .L_22)
.L_22:
        /*006c*/ 	.word	0x00000008
.L_23:


//--------------------- .nv.callgraph             --------------------------
	.section	.nv.callgraph,"",@"SHT_CUDA_CALLGRAPH"
	.align	4
	.sectionentsize	8
	.align		4
        /*0000*/ 	.word	0x00000000
	.align		4
        /*0004*/ 	.word	0xffffffff
	.align		4
        /*0008*/ 	.word	0x00000000
	.align		4
        /*000c*/ 	.word	0xfffffffe
	.align		4
        /*0010*/ 	.word	0x00000000
	.align		4
        /*0014*/ 	.word	0xfffffffd
	.align		4
        /*0018*/ 	.word	0x00000000
	.align		4
        /*001c*/ 	.word	0xfffffffc


//--------------------- .text.triton_poi_fused_cat_27 --------------------------
	.section	.text.triton_poi_fused_cat_27,"ax",@progbits
	.align	128
        .global         triton_poi_fused_cat_27
        .type           triton_poi_fused_cat_27,@function
        .size           triton_poi_fused_cat_27,(.L_x_1 - triton_poi_fused_cat_27)
        .other          triton_poi_fused_cat_27,@"STO_CUDA_ENTRY STV_DEFAULT"
triton_poi_fused_cat_27:
.text.triton_poi_fused_cat_27:
[----:B------:R-:W-:Y:S01]  /*0000*/  LDC R1, c[0x0][0x28] ;  /* 0x00000a00ff017b82 */ /* 0x000fe20000000800 */
[----:B------:R-:W1:Y:S07]  /*0010*/  S2R R0, SR_TID.X ;  /* 0x0000000000007919 */ /* 0x000e6e0000002100 */
[----:B------:R-:W2:Y:S01]  /*0020*/  LDC.64 R2, c[0x0][0x210] ;  /* 0x00008400ff027b82 */ /* 0x000ea20000000a00 */
[----:B------:R-:W-:Y:S01]  /*0030*/  ULDC.64 UR4, c[0x0][0x208] ;  /* 0x0000820000047ab9 */ /* 0x000fe20000000a00 */
[----:B------:R-:W3:Y:S06]  /*0040*/  S2R R7, SR_CTAID.X ;  /* 0x0000000000077919 */ /* 0x000eec0000002500 */
[----:B------:R-:W4:Y:S01]  /*0050*/  LDC.64 R4, c[0x0][0x218] ;  /* 0x00008600ff047b82 */ /* 0x000f220000000a00 */
[----:B-1----:R-:W-:-:S05]  /*0060*/  IMAD.SHL.U32 R0, R0, 0x2, RZ ;  /* 0x0000000200007824 */ /* 0x002fca00078e00ff */
[----:B------:R-:W-:-:S05]  /*0070*/  LOP3.LUT R0, R0, 0xfe, RZ, 0xc0, !PT ;  /* 0x000000fe00007812 */ /* 0x000fca00078ec0ff */
[----:B---3--:R-:W-:-:S04]  /*0080*/  IMAD R7, R7, 0x100, R0 ;  /* 0x0000010007077824 */ /* 0x008fc800078e0200 */
[----:B--2---:R-:W-:-:S06]  /*0090*/  IMAD.WIDE R2, R7, 0x4, R2 ;  /* 0x0000000407027825 */ /* 0x004fcc00078e0202 */
[----:B------:R-:W2:Y:S01]  /*00a0*/  LDG.E.64 R2, desc[UR4][R2.64] ;  /* 0x0000000402027981 */ /* 0x000ea2000c1e1b00 */
[----:B------:R-:W-:-:S04]  /*00b0*/  SHF.R.S32.HI R0, RZ, 0x1f, R7 ;  /* 0x0000001fff007819 */ /* 0x000fc80000011407 */
[----:B------:R-:W-:-:S05]  /*00c0*/  LEA.HI R0, R0, R7, RZ, 0xb ;  /* 0x0000000700007211 */ /* 0x000fca00078f58ff */
[C---:B------:R-:W-:Y:S01]  /*00d0*/  IMAD.SHL.U32 R6, R0.reuse, 0x10, RZ ;  /* 0x0000001000067824 */ /* 0x040fe200078e00ff */
[----:B------:R-:W-:-:S04]  /*00e0*/  LOP3.LUT R0, R0, 0xfffff800, RZ, 0xc0, !PT ;  /* 0xfffff80000007812 */ /* 0x000fc800078ec0ff */
[----:B------:R-:W-:-:S04]  /*00f0*/  LOP3.LUT R6, R6, 0xffff8000, RZ, 0xc0, !PT ;  /* 0xffff800006067812 */ /* 0x000fc800078ec0ff */
[----:B------:R-:W-:-:S05]  /*0100*/  IADD3 R7, R6, R7, -R0 ;  /* 0x0000000706077210 */ /* 0x000fca0007ffe800 */
[----:B----4-:R-:W-:-:S05]  /*0110*/  IMAD.WIDE R4, R7, 0x4, R4 ;  /* 0x0000000407047825 */ /* 0x010fca00078e0204 */
[----:B--2---:R-:W-:Y:S01]  /*0120*/  STG.E.64 desc[UR4][R4.64], R2 ;  /* 0x0000000204007986 */ /* 0x004fe2000c101b04 */
[----:B------:R-:W-:Y:S05]  /*0130*/  EXIT ;  /* 0x000000000000794d */ /* 0x000fea0003800000 */
.L_x_0:
[----:B------:R-:W-:-:S00]  /*0140*/  BRA `(.L_x_0) ;  /* 0xfffffffc00fc7947 */ /* 0x000fc0000383ffff */
[----:B------:R-:W-:-:S00]  /*0150*/  NOP ;  /* 0x0000000000007918 */ /* 0x000fc00000000000 */
        /* <DEDUP_REMOVED lines=10> */
.L_x_1:


//--------------------- .nv.constant0.triton_poi_fused_cat_27 --------------------------
	.section	.nv.constant0.triton_poi_fused_cat_27,"a",@progbits
	.sectionflags	@""
	.align	4
.nv.constant0.triton_poi_fused_cat_27:
	.zero		548
